//
// Generated by NVIDIA NVVM Compiler
//
// Compiler Build ID: CL-36424714
// Cuda compilation tools, release 13.0, V13.0.88
// Based on NVVM 20.0.0
//

.version 9.0
.target sm_100
.address_size 64

	// .globl	_Z12islow_cuda_1PiS_

.visible .entry _Z12islow_cuda_1PiS_(
	.param .u64 .ptr .align 1 _Z12islow_cuda_1PiS__param_0,
	.param .u64 .ptr .align 1 _Z12islow_cuda_1PiS__param_1
)
{
	.reg .b32 	%r<29>;
	.reg .b64 	%rd<52>;

	ld.param.u64 	%rd1, [_Z12islow_cuda_1PiS__param_0];
	ld.param.u64 	%rd2, [_Z12islow_cuda_1PiS__param_1];
	cvta.to.global.u64 	%rd3, %rd2;
	cvta.to.global.u64 	%rd4, %rd1;
	mov.u32 	%r1, %ctaid.x;
	mov.u32 	%r2, %ntid.x;
	mov.u32 	%r3, %tid.x;
	mad.lo.s32 	%r4, %r1, %r2, %r3;
	shl.b32 	%r5, %r4, 3;
	mul.wide.s32 	%rd5, %r5, 4;
	add.s64 	%rd6, %rd4, %rd5;
	add.s64 	%rd7, %rd3, %rd5;
	ld.global.u32 	%r6, [%rd6];
	ld.global.u32 	%r7, [%rd6+28];
	add.s32 	%r8, %r7, %r6;
	cvt.s64.s32 	%rd8, %r8;
	ld.global.u32 	%r9, [%rd6+4];
	ld.global.u32 	%r10, [%rd6+24];
	add.s32 	%r11, %r10, %r9;
	cvt.s64.s32 	%rd9, %r11;
	ld.global.u32 	%r12, [%rd6+8];
	ld.global.u32 	%r13, [%rd6+20];
	add.s32 	%r14, %r13, %r12;
	cvt.s64.s32 	%rd10, %r14;
	ld.global.u32 	%r15, [%rd6+12];
	ld.global.u32 	%r16, [%rd6+16];
	add.s32 	%r17, %r16, %r15;
	cvt.s64.s32 	%rd11, %r17;
	add.s64 	%rd12, %rd11, %rd8;
	sub.s64 	%rd13, %rd8, %rd11;
	add.s64 	%rd14, %rd10, %rd9;
	sub.s64 	%rd15, %rd9, %rd10;
	sub.s32 	%r18, %r6, %r7;
	cvt.s64.s32 	%rd16, %r18;
	sub.s32 	%r19, %r9, %r10;
	cvt.s64.s32 	%rd17, %r19;
	sub.s32 	%r20, %r12, %r13;
	cvt.s64.s32 	%rd18, %r20;
	sub.s32 	%r21, %r15, %r16;
	cvt.s64.s32 	%rd19, %r21;
	cvt.u32.u64 	%r22, %rd14;
	cvt.u32.u64 	%r23, %rd12;
	add.s32 	%r24, %r23, %r22;
	shl.b32 	%r25, %r24, 2;
	add.s32 	%r26, %r25, -4096;
	st.global.u32 	[%rd7], %r26;
	sub.s32 	%r27, %r23, %r22;
	shl.b32 	%r28, %r27, 2;
	st.global.u32 	[%rd7+16], %r28;
	add.s64 	%rd20, %rd13, %rd15;
	mad.lo.s64 	%rd21, %rd20, 4433, 1024;
	mad.lo.s64 	%rd22, %rd13, 6270, %rd21;
	shr.u64 	%rd23, %rd22, 11;
	st.global.u32 	[%rd7+8], %rd23;
	mad.lo.s64 	%rd24, %rd15, 8796093007071, %rd21;
	shr.u64 	%rd25, %rd24, 11;
	st.global.u32 	[%rd7+24], %rd25;
	add.s64 	%rd26, %rd18, %rd16;
	add.s64 	%rd27, %rd19, %rd17;
	add.s64 	%rd28, %rd27, %rd26;
	mad.lo.s64 	%rd29, %rd28, 9633, 1024;
	mad.lo.s64 	%rd30, %rd26, -3196, %rd29;
	mad.lo.s64 	%rd31, %rd27, -16069, %rd29;
	add.s64 	%rd32, %rd19, %rd16;
	mul.lo.s64 	%rd33, %rd32, -7373;
	mul.wide.s32 	%rd34, %r18, 12299;
	mul.wide.s32 	%rd35, %r21, 2446;
	add.s64 	%rd36, %rd33, %rd34;
	add.s64 	%rd37, %rd36, %rd30;
	add.s64 	%rd38, %rd33, %rd35;
	add.s64 	%rd39, %rd38, %rd31;
	add.s64 	%rd40, %rd18, %rd17;
	mul.lo.s64 	%rd41, %rd40, -20995;
	mul.wide.s32 	%rd42, %r19, 25172;
	mul.wide.s32 	%rd43, %r20, 16819;
	add.s64 	%rd44, %rd41, %rd42;
	add.s64 	%rd45, %rd44, %rd31;
	add.s64 	%rd46, %rd41, %rd43;
	add.s64 	%rd47, %rd46, %rd30;
	shr.u64 	%rd48, %rd37, 11;
	st.global.u32 	[%rd7+4], %rd48;
	shr.u64 	%rd49, %rd45, 11;
	st.global.u32 	[%rd7+12], %rd49;
	shr.u64 	%rd50, %rd47, 11;
	st.global.u32 	[%rd7+20], %rd50;
	shr.u64 	%rd51, %rd39, 11;
	st.global.u32 	[%rd7+28], %rd51;
	ret;

}
	// .globl	_Z12islow_cuda_2Pi
.visible .entry _Z12islow_cuda_2Pi(
	.param .u64 .ptr .align 1 _Z12islow_cuda_2Pi_param_0
)
{
	.reg .b32 	%r<21>;
	.reg .b64 	%rd<54>;

	ld.param.u64 	%rd1, [_Z12islow_cuda_2Pi_param_0];
	cvta.to.global.u64 	%rd2, %rd1;
	mov.u32 	%r1, %ctaid.x;
	mov.u32 	%r2, %ntid.x;
	mov.u32 	%r3, %tid.x;
	mad.lo.s32 	%r4, %r1, %r2, %r3;
	mul.wide.s32 	%rd3, %r4, 4;
	add.s64 	%rd4, %rd2, %rd3;
	ld.global.u32 	%r5, [%rd4];
	ld.global.u32 	%r6, [%rd4+224];
	add.s32 	%r7, %r6, %r5;
	cvt.s64.s32 	%rd5, %r7;
	ld.global.u32 	%r8, [%rd4+32];
	ld.global.u32 	%r9, [%rd4+192];
	add.s32 	%r10, %r9, %r8;
	cvt.s64.s32 	%rd6, %r10;
	ld.global.u32 	%r11, [%rd4+64];
	ld.global.u32 	%r12, [%rd4+160];
	add.s32 	%r13, %r12, %r11;
	cvt.s64.s32 	%rd7, %r13;
	ld.global.u32 	%r14, [%rd4+96];
	ld.global.u32 	%r15, [%rd4+128];
	add.s32 	%r16, %r15, %r14;
	cvt.s64.s32 	%rd8, %r16;
	add.s64 	%rd9, %rd5, %rd8;
	add.s64 	%rd10, %rd9, 2;
	sub.s64 	%rd11, %rd5, %rd8;
	add.s64 	%rd12, %rd7, %rd6;
	sub.s64 	%rd13, %rd6, %rd7;
	sub.s32 	%r17, %r5, %r6;
	cvt.s64.s32 	%rd14, %r17;
	sub.s32 	%r18, %r8, %r9;
	cvt.s64.s32 	%rd15, %r18;
	sub.s32 	%r19, %r11, %r12;
	cvt.s64.s32 	%rd16, %r19;
	sub.s32 	%r20, %r14, %r15;
	cvt.s64.s32 	%rd17, %r20;
	add.s64 	%rd18, %rd10, %rd12;
	shr.u64 	%rd19, %rd18, 2;
	st.global.u32 	[%rd4], %rd19;
	sub.s64 	%rd20, %rd10, %rd12;
	shr.u64 	%rd21, %rd20, 2;
	st.global.u32 	[%rd4+128], %rd21;
	add.s64 	%rd22, %rd11, %rd13;
	mad.lo.s64 	%rd23, %rd22, 4433, 16384;
	mad.lo.s64 	%rd24, %rd11, 6270, %rd23;
	shr.u64 	%rd25, %rd24, 15;
	st.global.u32 	[%rd4+64], %rd25;
	mad.lo.s64 	%rd26, %rd13, 140737488340191, %rd23;
	shr.u64 	%rd27, %rd26, 15;
	st.global.u32 	[%rd4+192], %rd27;
	add.s64 	%rd28, %rd16, %rd14;
	add.s64 	%rd29, %rd17, %rd15;
	add.s64 	%rd30, %rd29, %rd28;
	mad.lo.s64 	%rd31, %rd30, 9633, 16384;
	mad.lo.s64 	%rd32, %rd28, -3196, %rd31;
	mad.lo.s64 	%rd33, %rd29, -16069, %rd31;
	add.s64 	%rd34, %rd17, %rd14;
	mul.lo.s64 	%rd35, %rd34, -7373;
	mul.wide.s32 	%rd36, %r17, 12299;
	mul.wide.s32 	%rd37, %r20, 2446;
	add.s64 	%rd38, %rd35, %rd36;
	add.s64 	%rd39, %rd38, %rd32;
	add.s64 	%rd40, %rd35, %rd37;
	add.s64 	%rd41, %rd40, %rd33;
	add.s64 	%rd42, %rd16, %rd15;
	mul.lo.s64 	%rd43, %rd42, -20995;
	mul.wide.s32 	%rd44, %r18, 25172;
	mul.wide.s32 	%rd45, %r19, 16819;
	add.s64 	%rd46, %rd43, %rd44;
	add.s64 	%rd47, %rd46, %rd33;
	add.s64 	%rd48, %rd43, %rd45;
	add.s64 	%rd49, %rd48, %rd32;
	shr.u64 	%rd50, %rd39, 15;
	st.global.u32 	[%rd4+32], %rd50;
	shr.u64 	%rd51, %rd47, 15;
	st.global.u32 	[%rd4+96], %rd51;
	shr.u64 	%rd52, %rd49, 15;
	st.global.u32 	[%rd4+160], %rd52;
	shr.u64 	%rd53, %rd41, 15;
	st.global.u32 	[%rd4+224], %rd53;
	ret;

}


// ===== COMPILED SASS (sm_100) =====

	.target	sm_100

	.elftype	@"ET_EXEC"


//--------------------- .note.nv.tkinfo           --------------------------
	.section	.note.nv.tkinfo,"",@"SHT_NOTE"
	.sectionflags	@"SHF_NOTE_NV_TKINFO"
	.tkinfo
        /*0018*/ 	.word	0x00000002
        /*0030*/ 	.string	""
        /*0030*/ 	.string	"ptxas"
        /*0030*/ 	.string	"Cuda compilation tools, release 13.0, V13.0.88"
        /*0030*/ 	.string	"Build cuda_13.0.r13.0/compiler.36424714_0"
        /*0030*/ 	.string	"-arch sm_100 -m 64 "



//--------------------- .note.nv.cuinfo           --------------------------
	.section	.note.nv.cuinfo,"",@"SHT_NOTE"
	.sectionflags	@"SHF_NOTE_NV_CUINFO"
        /*0018*/ 	.short	0x0002
        /*001a*/ 	.short	0x0064
        /*001c*/ 	.short	0x0082
	.zero		2


//--------------------- .nv.info                  --------------------------
	.section	.nv.info,"",@"SHT_CUDA_INFO"
	.align	4


	//----- nvinfo : EIATTR_REGCOUNT
	.align		4
        /*0000*/ 	.byte	0x04, 0x2f
        /*0002*/ 	.short	(.L_1 - .L_0)
	.align		4
.L_0:
        /*0004*/ 	.word	index@(_Z12islow_cuda_1PiS_)
        /*0008*/ 	.word	0x00000020


	//----- nvinfo : EIATTR_FRAME_SIZE
	.align		4
.L_1:
        /*000c*/ 	.byte	0x04, 0x11
        /*000e*/ 	.short	(.L_3 - .L_2)
	.align		4
.L_2:
        /*0010*/ 	.word	index@(_Z12islow_cuda_1PiS_)
        /*0014*/ 	.word	0x00000000


	//----- nvinfo : EIATTR_REGCOUNT
	.align		4
.L_3:
        /*0018*/ 	.byte	0x04, 0x2f
        /*001a*/ 	.short	(.L_5 - .L_4)
	.align		4
.L_4:
        /*001c*/ 	.word	index@(_Z12islow_cuda_2Pi)
        /*0020*/ 	.word	0x00000020


	//----- nvinfo : EIATTR_FRAME_SIZE
	.align		4
.L_5:
        /*0024*/ 	.byte	0x04, 0x11
        /*0026*/ 	.short	(.L_7 - .L_6)
	.align		4
.L_6:
        /*0028*/ 	.word	index@(_Z12islow_cuda_2Pi)
        /*002c*/ 	.word	0x00000000


	//----- nvinfo : EIATTR_MIN_STACK_SIZE
	.align		4
.L_7:
        /*0030*/ 	.byte	0x04, 0x12
        /*0032*/ 	.short	(.L_9 - .L_8)
	.align		4
.L_8:
        /*0034*/ 	.word	index@(_Z12islow_cuda_2Pi)
        /*0038*/ 	.word	0x00000000


	//----- nvinfo : EIATTR_MIN_STACK_SIZE
	.align		4
.L_9:
        /*003c*/ 	.byte	0x04, 0x12
        /*003e*/ 	.short	(.L_11 - .L_10)
	.align		4
.L_10:
        /*0040*/ 	.word	index@(_Z12islow_cuda_1PiS_)
        /*0044*/ 	.word	0x00000000
.L_11:


//--------------------- .nv.compat                --------------------------
	.section	.nv.compat,"",@"SHT_CUDA_COMPAT_INFO"
	.align	4
        /*0000*/ 	.byte	0x02, 0x09, 0x00, 0x00, 0x02, 0x02, 0x01, 0x00, 0x02, 0x05, 0x05, 0x00, 0x03, 0x07, 0x01, 0x01
        /*0010*/ 	.byte	0x02, 0x03, 0x00, 0x00, 0x02, 0x06, 0x01, 0x00, 0x04, 0x0b, 0x08, 0x00, 0x09, 0x00, 0x00, 0x00
        /*0020*/ 	.byte	0x00, 0x00, 0x00, 0x00


//--------------------- .nv.info._Z12islow_cuda_2Pi --------------------------
	.section	.nv.info._Z12islow_cuda_2Pi,"",@"SHT_CUDA_INFO"
	.sectionflags	@""
	.align	4


	//----- nvinfo : EIATTR_CUDA_API_VERSION
	.align		4
        /*0000*/ 	.byte	0x04, 0x37
        /*0002*/ 	.short	(.L_13 - .L_12)
.L_12:
        /*0004*/ 	.word	0x00000082


	//----- nvinfo : EIATTR_KPARAM_INFO
	.align		4
.L_13:
        /*0008*/ 	.byte	0x04, 0x17
        /*000a*/ 	.short	(.L_15 - .L_14)
.L_14:
        /*000c*/ 	.word	0x00000000
        /*0010*/ 	.short	0x0000
        /*0012*/ 	.short	0x0000
        /*0014*/ 	.byte	0x00, 0xf5, 0x21, 0x00


	//----- nvinfo : EIATTR_SPARSE_MMA_MASK
	.align		4
.L_15:
        /*0018*/ 	.byte	0x03, 0x50
        /*001a*/ 	.short	0x0000


	//----- nvinfo : EIATTR_MAXREG_COUNT
	.align		4
        /*001c*/ 	.byte	0x03, 0x1b
        /*001e*/ 	.short	0x00ff


	//----- nvinfo : EIATTR_MERCURY_ISA_VERSION
	.align		4
        /*0020*/ 	.byte	0x03, 0x5f
        /*0022*/ 	.short	0x0101


	//----- nvinfo : EIATTR_VRC_CTA_INIT_COUNT
	.align		4
        /*0024*/ 	.byte	0x02, 0x4a
	.zero		1
	.zero		1


	//----- nvinfo : EIATTR_EXIT_INSTR_OFFSETS
	.align		4
        /*0028*/ 	.byte	0x04, 0x1c
        /*002a*/ 	.short	(.L_17 - .L_16)


	//   ....[0]....
.L_16:
        /*002c*/ 	.word	0x000006f0


	//----- nvinfo : EIATTR_CBANK_PARAM_SIZE
	.align		4
.L_17:
        /*0030*/ 	.byte	0x03, 0x19
        /*0032*/ 	.short	0x0008


	//----- nvinfo : EIATTR_PARAM_CBANK
	.align		4
        /*0034*/ 	.byte	0x04, 0x0a
        /*0036*/ 	.short	(.L_19 - .L_18)
	.align		4
.L_18:
        /*0038*/ 	.word	index@(.nv.constant0._Z12islow_cuda_2Pi)
        /*003c*/ 	.short	0x0380
        /*003e*/ 	.short	0x0008


	//----- nvinfo : EIATTR_SW_WAR
	.align		4
.L_19:
        /*0040*/ 	.byte	0x04, 0x36
        /*0042*/ 	.short	(.L_21 - .L_20)
.L_20:
        /*0044*/ 	.word	0x00000008
.L_21:


//--------------------- .nv.info._Z12islow_cuda_1PiS_ --------------------------
	.section	.nv.info._Z12islow_cuda_1PiS_,"",@"SHT_CUDA_INFO"
	.sectionflags	@""
	.align	4


	//----- nvinfo : EIATTR_CUDA_API_VERSION
	.align		4
        /*0000*/ 	.byte	0x04, 0x37
        /*0002*/ 	.short	(.L_23 - .L_22)
.L_22:
        /*0004*/ 	.word	0x00000082


	//----- nvinfo : EIATTR_KPARAM_INFO
	.align		4
.L_23:
        /*0008*/ 	.byte	0x04, 0x17
        /*000a*/ 	.short	(.L_25 - .L_24)
.L_24:
        /*000c*/ 	.word	0x00000000
        /*0010*/ 	.short	0x0001
        /*0012*/ 	.short	0x0008
        /*0014*/ 	.byte	0x00, 0xf5, 0x21, 0x00


	//----- nvinfo : EIATTR_KPARAM_INFO
	.align		4
.L_25:
        /*0018*/ 	.byte	0x04, 0x17
        /*001a*/ 	.short	(.L_27 - .L_26)
.L_26:
        /*001c*/ 	.word	0x00000000
        /*0020*/ 	.short	0x0000
        /*0022*/ 	.short	0x0000
        /*0024*/ 	.byte	0x00, 0xf5, 0x21, 0x00


	//----- nvinfo : EIATTR_SPARSE_MMA_MASK
	.align		4
.L_27:
        /*0028*/ 	.byte	0x03, 0x50
        /*002a*/ 	.short	0x0000


	//----- nvinfo : EIATTR_MAXREG_COUNT
	.align		4
        /*002c*/ 	.byte	0x03, 0x1b
        /*002e*/ 	.short	0x00ff


	//----- nvinfo : EIATTR_MERCURY_ISA_VERSION
	.align		4
        /*0030*/ 	.byte	0x03, 0x5f
        /*0032*/ 	.short	0x0101


	//----- nvinfo : EIATTR_VRC_CTA_INIT_COUNT
	.align		4
        /*0034*/ 	.byte	0x02, 0x4a
	.zero		1
	.zero		1


	//----- nvinfo : EIATTR_EXIT_INSTR_OFFSETS
	.align		4
        /*0038*/ 	.byte	0x04, 0x1c
        /*003a*/ 	.short	(.L_29 - .L_28)


	//   ....[0]....
.L_28:
        /*003c*/ 	.word	0x000006c0


	//----- nvinfo : EIATTR_CBANK_PARAM_SIZE
	.align		4
.L_29:
        /*0040*/ 	.byte	0x03, 0x19
        /*0042*/ 	.short	0x0010


	//----- nvinfo : EIATTR_PARAM_CBANK
	.align		4
        /*0044*/ 	.byte	0x04, 0x0a
        /*0046*/ 	.short	(.L_31 - .L_30)
	.align		4
.L_30:
        /*0048*/ 	.word	index@(.nv.constant0._Z12islow_cuda_1PiS_)
        /*004c*/ 	.short	0x0380
        /*004e*/ 	.short	0x0010


	//----- nvinfo : EIATTR_SW_WAR
	.align		4
.L_31:
        /*0050*/ 	.byte	0x04, 0x36
        /*0052*/ 	.short	(.L_33 - .L_32)
.L_32:
        /*0054*/ 	.word	0x00000008
.L_33:


//--------------------- .nv.callgraph             --------------------------
	.section	.nv.callgraph,"",@"SHT_CUDA_CALLGRAPH"
	.align	4
	.sectionentsize	8
	.align		4
        /*0000*/ 	.word	0x00000000
	.align		4
        /*0004*/ 	.word	0xffffffff
	.align		4
        /*0008*/ 	.word	0x00000000
	.align		4
        /*000c*/ 	.word	0xfffffffe
	.align		4
        /*0010*/ 	.word	0x00000000
	.align		4
        /*0014*/ 	.word	0xfffffffd
	.align		4
        /*0018*/ 	.word	0x00000000
	.align		4
        /*001c*/ 	.word	0xfffffffc


//--------------------- .text._Z12islow_cuda_2Pi  --------------------------
	.section	.text._Z12islow_cuda_2Pi,"ax",@progbits
	.align	128
        .global         _Z12islow_cuda_2Pi
        .type           _Z12islow_cuda_2Pi,@function
        .size           _Z12islow_cuda_2Pi,(.L_x_2 - _Z12islow_cuda_2Pi)
        .other          _Z12islow_cuda_2Pi,@"STO_CUDA_ENTRY STV_DEFAULT"
_Z12islow_cuda_2Pi:
.text._Z12islow_cuda_2Pi:
[----:B------:R-:W-:Y:S01]  /*0000*/  LDC R1, c[0x0][0x37c] ;  /* 0x0000df00ff017b82 */ /* 0x000fe20000000800 */
[----:B------:R-:W0:Y:S07]  /*0010*/  S2R R0, SR_TID.X ;  /* 0x0000000000007919 */ /* 0x000e2e0000002100 */
[----:B------:R-:W0:Y:S01]  /*0020*/  S2UR UR6, SR_CTAID.X ;  /* 0x00000000000679c3 */ /* 0x000e220000002500 */
[----:B------:R-:W1:Y:S07]  /*0030*/  LDCU.64 UR4, c[0x0][0x358] ;  /* 0x00006b00ff0477ac */ /* 0x000e6e0008000a00 */
[----:B------:R-:W0:Y:S08]  /*0040*/  LDC R3, c[0x0][0x360] ;  /* 0x0000d800ff037b82 */ /* 0x000e300000000800 */
[----:B------:R-:W2:Y:S01]  /*0050*/  LDC.64 R12, c[0x0][0x380] ;  /* 0x0000e000ff0c7b82 */ /* 0x000ea20000000a00 */
[----:B0-----:R-:W-:-:S04]  /*0060*/  IMAD R3, R3, UR6, R0 ;  /* 0x0000000603037c24 */ /* 0x001fc8000f8e0200 */
[----:B--2---:R-:W-:-:S05]  /*0070*/  IMAD.WIDE R12, R3, 0x4, R12 ;  /* 0x00000004030c7825 */ /* 0x004fca00078e020c */
[----:B-1----:R-:W2:Y:S04]  /*0080*/  LDG.E R8, desc[UR4][R12.64] ;  /* 0x000000040c087981 */ /* 0x002ea8000c1e1900 */
[----:B------:R-:W2:Y:S04]  /*0090*/  LDG.E R15, desc[UR4][R12.64+0xe0] ;  /* 0x0000e0040c0f7981 */ /* 0x000ea8000c1e1900 */
[----:B------:R-:W3:Y:S04]  /*00a0*/  LDG.E R23, desc[UR4][R12.64+0x60] ;  /* 0x000060040c177981 */ /* 0x000ee8000c1e1900 */
[----:B------:R-:W3:Y:S04]  /*00b0*/  LDG.E R22, desc[UR4][R12.64+0x80] ;  /* 0x000080040c167981 */ /* 0x000ee8000c1e1900 */
[----:B------:R-:W4:Y:S04]  /*00c0*/  LDG.E R4, desc[UR4][R12.64+0x20] ;  /* 0x000020040c047981 */ /* 0x000f28000c1e1900 */
[----:B------:R-:W4:Y:S04]  /*00d0*/  LDG.E R7, desc[UR4][R12.64+0xc0] ;  /* 0x0000c0040c077981 */ /* 0x000f28000c1e1900 */
[----:B------:R-:W5:Y:S04]  /*00e0*/  LDG.E R20, desc[UR4][R12.64+0x40] ;  /* 0x000040040c147981 */ /* 0x000f68000c1e1900 */
[----:B------:R-:W5:Y:S01]  /*00f0*/  LDG.E R21, desc[UR4][R12.64+0xa0] ;  /* 0x0000a0040c157981 */ /* 0x000f62000c1e1900 */
[----:B------:R-:W-:-:S02]  /*0100*/  IMAD.MOV.U32 R14, RZ, RZ, 0x4000 ;  /* 0x00004000ff0e7424 */ /* 0x000fc400078e00ff */
[C---:B--2---:R-:W-:Y:S01]  /*0110*/  IMAD.IADD R24, R8.reuse, 0x1, R15 ;  /* 0x0000000108187824 */ /* 0x044fe200078e020f */
[----:B------:R-:W-:Y:S01]  /*0120*/  IADD3 R8, PT, PT, R8, -R15, RZ ;  /* 0x8000000f08087210 */ /* 0x000fe20007ffe0ff */
[----:B------:R-:W-:-:S03]  /*0130*/  HFMA2 R15, -RZ, RZ, 0, 0 ;  /* 0x00000000ff0f7431 */ /* 0x000fc600000001ff */
[----:B------:R-:W-:Y:S01]  /*0140*/  SHF.R.S32.HI R9, RZ, 0x1f, R24 ;  /* 0x0000001fff097819 */ /* 0x000fe20000011418 */
[C-C-:B---3--:R-:W-:Y:S02]  /*0150*/  IMAD.IADD R11, R23.reuse, 0x1, R22.reuse ;  /* 0x00000001170b7824 */ /* 0x148fe400078e0216 */
[----:B------:R-:W-:-:S03]  /*0160*/  IMAD.IADD R22, R23, 0x1, -R22 ;  /* 0x0000000117167824 */ /* 0x000fc600078e0a16 */
[----:B------:R-:W-:Y:S02]  /*0170*/  SHF.R.S32.HI R6, RZ, 0x1f, R11 ;  /* 0x0000001fff067819 */ /* 0x000fe4000001140b */
[----:B------:R-:W-:Y:S01]  /*0180*/  IADD3 R2, P0, PT, R24, -R11, RZ ;  /* 0x8000000b18027210 */ /* 0x000fe20007f1e0ff */
[C-C-:B----4-:R-:W-:Y:S01]  /*0190*/  IMAD.IADD R10, R4.reuse, 0x1, R7.reuse ;  /* 0x00000001040a7824 */ /* 0x150fe200078e0207 */
[----:B------:R-:W-:Y:S01]  /*01a0*/  SHF.R.S32.HI R23, RZ, 0x1f, R22 ;  /* 0x0000001fff177819 */ /* 0x000fe20000011416 */
[----:B------:R-:W-:Y:S01]  /*01b0*/  IMAD.IADD R7, R4, 0x1, -R7 ;  /* 0x0000000104077824 */ /* 0x000fe200078e0a07 */
[----:B------:R-:W-:Y:S01]  /*01c0*/  SHF.R.S32.HI R4, RZ, 0x1f, R8 ;  /* 0x0000001fff047819 */ /* 0x000fe20000011408 */
[----:B------:R-:W-:Y:S01]  /*01d0*/  IMAD.X R3, R9, 0x1, ~R6, P0 ;  /* 0x0000000109037824 */ /* 0x000fe200000e0e06 */
[----:B------:R-:W-:Y:S02]  /*01e0*/  SHF.R.S32.HI R0, RZ, 0x1f, R10 ;  /* 0x0000001fff007819 */ /* 0x000fe4000001140a */
[C---:B-----5:R-:W-:Y:S01]  /*01f0*/  IADD3 R5, PT, PT, R20.reuse, R21, RZ ;  /* 0x0000001514057210 */ /* 0x060fe20007ffe0ff */
[----:B------:R-:W-:-:S03]  /*0200*/  IMAD.IADD R20, R20, 0x1, -R21 ;  /* 0x0000000114147824 */ /* 0x000fc600078e0a15 */
[----:B------:R-:W-:Y:S02]  /*0210*/  SHF.R.S32.HI R19, RZ, 0x1f, R5 ;  /* 0x0000001fff137819 */ /* 0x000fe40000011405 */
[----:B------:R-:W-:Y:S02]  /*0220*/  IADD3 R29, P1, PT, R10, -R5, RZ ;  /* 0x800000050a1d7210 */ /* 0x000fe40007f3e0ff */
[----:B------:R-:W-:Y:S02]  /*0230*/  SHF.R.S32.HI R21, RZ, 0x1f, R20 ;  /* 0x0000001fff157819 */ /* 0x000fe40000011414 */
[----:B------:R-:W-:Y:S01]  /*0240*/  IADD3 R17, P0, PT, R29, R2, RZ ;  /* 0x000000021d117210 */ /* 0x000fe20007f1e0ff */
[----:B------:R-:W-:-:S04]  /*0250*/  IMAD.X R18, R0, 0x1, ~R19, P1 ;  /* 0x0000000100127824 */ /* 0x000fc800008e0e13 */
[----:B------:R-:W-:Y:S01]  /*0260*/  IMAD.X R16, R18, 0x1, R3, P0 ;  /* 0x0000000112107824 */ /* 0x000fe200000e0603 */
[----:B------:R-:W-:Y:S01]  /*0270*/  IADD3 R11, P0, P1, R24, 0x2, R11 ;  /* 0x00000002180b7810 */ /* 0x000fe2000791e00b */
[----:B------:R-:W-:Y:S02]  /*0280*/  IMAD R18, R18, -0x3b21, RZ ;  /* 0xffffc4df12127824 */ /* 0x000fe400078e02ff */
[----:B------:R-:W-:Y:S01]  /*0290*/  IMAD R25, R16, 0x1151, RZ ;  /* 0x0000115110197824 */ /* 0x000fe200078e02ff */
[----:B------:R-:W-:Y:S01]  /*02a0*/  IADD3.X R9, PT, PT, R9, RZ, R6, P0, P1 ;  /* 0x000000ff09097210 */ /* 0x000fe200007e2406 */
[----:B------:R-:W-:Y:S01]  /*02b0*/  IMAD.WIDE.U32 R16, R17, 0x1151, R14 ;  /* 0x0000115111107825 */ /* 0x000fe200078e000e */
[----:B------:R-:W-:Y:S02]  /*02c0*/  IADD3 R10, P0, PT, R10, R5, RZ ;  /* 0x000000050a0a7210 */ /* 0x000fe40007f1e0ff */
[----:B------:R-:W-:Y:S01]  /*02d0*/  IADD3 R6, P1, PT, R8, R20, RZ ;  /* 0x0000001408067210 */ /* 0x000fe20007f3e0ff */
[----:B------:R-:W-:Y:S01]  /*02e0*/  IMAD.IADD R17, R17, 0x1, R25 ;  /* 0x0000000111117824 */ /* 0x000fe200078e0219 */
[----:B------:R-:W-:Y:S01]  /*02f0*/  SHF.R.S32.HI R5, RZ, 0x1f, R7 ;  /* 0x0000001fff057819 */ /* 0x000fe20000011407 */
[----:B------:R-:W-:Y:S01]  /*0300*/  IMAD R25, R3, 0x187e, RZ ;  /* 0x0000187e03197824 */ /* 0x000fe200078e02ff */
[----:B------:R-:W-:Y:S01]  /*0310*/  IADD3.X R0, PT, PT, R0, R19, RZ, P0, !PT ;  /* 0x0000001300007210 */ /* 0x000fe200007fe4ff */
[----:B------:R-:W-:-:S04]  /*0320*/  IMAD.WIDE.U32 R2, R2, 0x187e, R16 ;  /* 0x0000187e02027825 */ /* 0x000fc800078e0010 */
[----:B------:R-:W-:Y:S01]  /*0330*/  IMAD.X R19, R4, 0x1, R21, P1 ;  /* 0x0000000104137824 */ /* 0x000fe200008e0615 */
[----:B------:R-:W-:Y:S01]  /*0340*/  IADD3 R3, PT, PT, R3, R25, RZ ;  /* 0x0000001903037210 */ /* 0x000fe20007ffe0ff */
[----:B------:R-:W-:Y:S01]  /*0350*/  IMAD.WIDE.U32 R16, R29, -0x3b21, R16 ;  /* 0xffffc4df1d107825 */ /* 0x000fe200078e0010 */
[----:B------:R-:W-:Y:S02]  /*0360*/  IADD3 R25, P2, PT, R7, R22, RZ ;  /* 0x0000001607197210 */ /* 0x000fe40007f5e0ff */
[----:B------:R-:W-:Y:S02]  /*0370*/  SHF.R.U64 R3, R2, 0xf, R3 ;  /* 0x0000000f02037819 */ /* 0x000fe40000001203 */
[----:B------:R-:W-:Y:S01]  /*0380*/  IADD3 R27, P0, PT, R25, R6, RZ ;  /* 0x00000006191b7210 */ /* 0x000fe20007f1e0ff */
[----:B------:R-:W-:Y:S02]  /*0390*/  IMAD.X R2, R5, 0x1, R23, P2 ;  /* 0x0000000105027824 */ /* 0x000fe400010e0617 */
[----:B------:R-:W-:Y:S02]  /*03a0*/  STG.E desc[UR4][R12.64+0x40], R3 ;  /* 0x000040030c007986 */ /* 0x000fe4000c101904 */
[----:B------:R-:W-:Y:S01]  /*03b0*/  IMAD.WIDE.U32 R14, R27, 0x25a1, R14 ;  /* 0x000025a11b0e7825 */ /* 0x000fe200078e000e */
[----:B------:R-:W-:-:S03]  /*03c0*/  IADD3.X R24, PT, PT, R2, R19, RZ, P0, !PT ;  /* 0x0000001302187210 */ /* 0x000fc600007fe4ff */
[----:B------:R-:W-:Y:S02]  /*03d0*/  IMAD R2, R2, -0x3ec5, RZ ;  /* 0xffffc13b02027824 */ /* 0x000fe400078e02ff */
[----:B------:R-:W-:-:S04]  /*03e0*/  IMAD R27, R24, 0x25a1, RZ ;  /* 0x000025a1181b7824 */ /* 0x000fc800078e02ff */
[----:B------:R-:W-:Y:S02]  /*03f0*/  IMAD.IADD R15, R15, 0x1, R27 ;  /* 0x000000010f0f7824 */ /* 0x000fe400078e021b */
[----:B------:R-:W-:Y:S02]  /*0400*/  IMAD R27, R29, 0x7fff, R18 ;  /* 0x00007fff1d1b7824 */ /* 0x000fe400078e0212 */
[----:B------:R-:W-:Y:S02]  /*0410*/  IMAD R29, R19, -0xc7c, RZ ;  /* 0xfffff384131d7824 */ /* 0x000fe400078e02ff */
[----:B------:R-:W-:Y:S01]  /*0420*/  IMAD.WIDE.U32 R18, R6, -0xc7c, R14 ;  /* 0xfffff38406127825 */ /* 0x000fe200078e000e */
[----:B------:R-:W-:-:S03]  /*0430*/  IADD3 R17, PT, PT, R17, R27, RZ ;  /* 0x0000001b11117210 */ /* 0x000fc60007ffe0ff */
[----:B------:R-:W-:Y:S01]  /*0440*/  IMAD.WIDE.U32 R14, R25, -0x3ec5, R14 ;  /* 0xffffc13b190e7825 */ /* 0x000fe200078e000e */
[----:B------:R-:W-:Y:S02]  /*0450*/  IADD3 R6, PT, PT, R19, -R6, R29 ;  /* 0x8000000613067210 */ /* 0x000fe40007ffe01d */
[----:B------:R-:W-:Y:S02]  /*0460*/  IADD3 R19, P0, PT, R8, R22, RZ ;  /* 0x0000001608137210 */ /* 0x000fe40007f1e0ff */
[----:B------:R-:W-:Y:S02]  /*0470*/  IADD3 R2, PT, PT, R15, -R25, R2 ;  /* 0x800000190f027210 */ /* 0x000fe40007ffe002 */
[----:B------:R-:W-:Y:S01]  /*0480*/  SHF.R.U64 R17, R16, 0xf, R17 ;  /* 0x0000000f10117819 */ /* 0x000fe20000001211 */
[----:B------:R-:W-:Y:S01]  /*0490*/  IMAD.X R4, R4, 0x1, R23, P0 ;  /* 0x0000000104047824 */ /* 0x000fe200000e0617 */
[----:B------:R-:W-:Y:S01]  /*04a0*/  IADD3 R15, P0, PT, R7, R20, RZ ;  /* 0x00000014070f7210 */ /* 0x000fe20007f1e0ff */
[----:B------:R-:W-:-:S02]  /*04b0*/  IMAD.WIDE.U32 R24, R19, -0x1ccd, RZ ;  /* 0xffffe33313187825 */ /* 0x000fc400078e00ff */
[----:B------:R-:W-:Y:S01]  /*04c0*/  STG.E desc[UR4][R12.64+0xc0], R17 ;  /* 0x0000c0110c007986 */ /* 0x000fe2000c101904 */
[----:B------:R-:W-:Y:S01]  /*04d0*/  IADD3.X R21, PT, PT, R5, R21, RZ, P0, !PT ;  /* 0x0000001505157210 */ /* 0x000fe200007fe4ff */
[----:B------:R-:W-:-:S04]  /*04e0*/  IMAD R4, R4, -0x1ccd, RZ ;  /* 0xffffe33304047824 */ /* 0x000fc800078e02ff */
[----:B------:R-:W-:Y:S01]  /*04f0*/  IMAD R21, R21, -0x5203, RZ ;  /* 0xffffadfd15157824 */ /* 0x000fe200078e02ff */
[----:B------:R-:W-:-:S03]  /*0500*/  IADD3 R25, PT, PT, R25, -R19, R4 ;  /* 0x8000001319197210 */ /* 0x000fc60007ffe004 */
[----:B------:R-:W-:Y:S01]  /*0510*/  IMAD.WIDE R4, R8, 0x300b, R24 ;  /* 0x0000300b08047825 */ /* 0x000fe200078e0218 */
[----:B------:R-:W-:-:S03]  /*0520*/  IADD3 R8, P0, PT, R10, R11, RZ ;  /* 0x0000000b0a087210 */ /* 0x000fc60007f1e0ff */
[----:B------:R-:W-:-:S04]  /*0530*/  IMAD.WIDE R22, R22, 0x98e, R24 ;  /* 0x0000098e16167825 */ /* 0x000fc800078e0218 */
[----:B------:R-:W-:-:S04]  /*0540*/  IMAD.WIDE.U32 R24, R15, -0x5203, RZ ;  /* 0xffffadfd0f187825 */ /* 0x000fc800078e00ff */
[----:B------:R-:W-:Y:S01]  /*0550*/  IMAD.X R19, R0, 0x1, R9, P0 ;  /* 0x0000000100137824 */ /* 0x000fe200000e0609 */
[----:B------:R-:W-:Y:S02]  /*0560*/  IADD3 R25, PT, PT, R25, -R15, R21 ;  /* 0x8000000f19197210 */ /* 0x000fe40007ffe015 */
[----:B------:R-:W-:Y:S02]  /*0570*/  IADD3 R15, P1, PT, -R10, R11, RZ ;  /* 0x0000000b0a0f7210 */ /* 0x000fe40007f3e1ff */
[----:B------:R-:W-:Y:S01]  /*0580*/  IADD3 R4, P0, PT, R4, R18, RZ ;  /* 0x0000001204047210 */ /* 0x000fe20007f1e0ff */
[----:B------:R-:W-:Y:S01]  /*0590*/  IMAD.WIDE R10, R7, 0x6254, R24 ;  /* 0x00006254070a7825 */ /* 0x000fe200078e0218 */
[----:B------:R-:W-:-:S03]  /*05a0*/  SHF.R.U64 R19, R8, 0x2, R19 ;  /* 0x0000000208137819 */ /* 0x000fc60000001213 */
[----:B------:R-:W-:Y:S01]  /*05b0*/  IMAD.X R0, R9, 0x1, ~R0, P1 ;  /* 0x0000000109007824 */ /* 0x000fe200008e0e00 */
[-C--:B------:R-:W-:Y:S01]  /*05c0*/  IADD3 R9, P2, PT, R10, R14.reuse, RZ ;  /* 0x0000000e0a097210 */ /* 0x080fe20007f5e0ff */
[----:B------:R-:W-:Y:S01]  /*05d0*/  IMAD.WIDE R20, R20, 0x41b3, R24 ;  /* 0x000041b314147825 */ /* 0x000fe200078e0218 */
[----:B------:R-:W-:Y:S02]  /*05e0*/  STG.E desc[UR4][R12.64], R19 ;  /* 0x000000130c007986 */ /* 0x000fe4000c101904 */
[----:B------:R-:W-:Y:S02]  /*05f0*/  SHF.R.U64 R15, R15, 0x2, R0 ;  /* 0x000000020f0f7819 */ /* 0x000fe40000001200 */
[----:B------:R-:W-:Y:S02]  /*0600*/  IADD3 R0, P1, PT, R22, R14, RZ ;  /* 0x0000000e16007210 */ /* 0x000fe40007f3e0ff */
[----:B------:R-:W-:Y:S01]  /*0610*/  IADD3 R7, P3, PT, R20, R18, RZ ;  /* 0x0000001214077210 */ /* 0x000fe20007f7e0ff */
[----:B------:R-:W-:Y:S02]  /*0620*/  STG.E desc[UR4][R12.64+0x80], R15 ;  /* 0x0000800f0c007986 */ /* 0x000fe4000c101904 */
[----:B------:R-:W-:-:S02]  /*0630*/  IMAD.X R23, R23, 0x1, R2, P1 ;  /* 0x0000000117177824 */ /* 0x000fc400008e0602 */
[----:B------:R-:W-:Y:S01]  /*0640*/  IMAD.X R2, R11, 0x1, R2, P2 ;  /* 0x000000010b027824 */ /* 0x000fe200010e0602 */
[----:B------:R-:W-:Y:S01]  /*0650*/  IADD3.X R11, PT, PT, R5, R6, RZ, P0, !PT ;  /* 0x00000006050b7210 */ /* 0x000fe200007fe4ff */
[----:B------:R-:W-:Y:S01]  /*0660*/  IMAD.X R6, R21, 0x1, R6, P3 ;  /* 0x0000000115067824 */ /* 0x000fe200018e0606 */
[----:B------:R-:W-:Y:S02]  /*0670*/  SHF.R.U64 R5, R0, 0xf, R23 ;  /* 0x0000000f00057819 */ /* 0x000fe40000001217 */
[----:B------:R-:W-:Y:S02]  /*0680*/  SHF.R.U64 R9, R9, 0xf, R2 ;  /* 0x0000000f09097819 */ /* 0x000fe40000001202 */
[----:B------:R-:W-:Y:S01]  /*0690*/  SHF.R.U64 R11, R4, 0xf, R11 ;  /* 0x0000000f040b7819 */ /* 0x000fe2000000120b */
[----:B------:R-:W-:Y:S01]  /*06a0*/  STG.E desc[UR4][R12.64+0xe0], R5 ;  /* 0x0000e0050c007986 */ /* 0x000fe2000c101904 */
[----:B------:R-:W-:-:S03]  /*06b0*/  SHF.R.U64 R7, R7, 0xf, R6 ;  /* 0x0000000f07077819 */ /* 0x000fc60000001206 */
[----:B------:R-:W-:Y:S04]  /*06c0*/  STG.E desc[UR4][R12.64+0x60], R9 ;  /* 0x000060090c007986 */ /* 0x000fe8000c101904 */
[----:B------:R-:W-:Y:S04]  /*06d0*/  STG.E desc[UR4][R12.64+0x20], R11 ;  /* 0x0000200b0c007986 */ /* 0x000fe8000c101904 */
[----:B------:R-:W-:Y:S01]  /*06e0*/  STG.E desc[UR4][R12.64+0xa0], R7 ;  /* 0x0000a0070c007986 */ /* 0x000fe2000c101904 */
[----:B------:R-:W-:Y:S05]  /*06f0*/  EXIT ;  /* 0x000000000000794d */ /* 0x000fea0003800000 */
.L_x_0:
[----:B------:R-:W-:-:S00]  /*0700*/  BRA `(.L_x_0) ;  /* 0xfffffffc00fc7947 */ /* 0x000fc0000383ffff */
[----:B------:R-:W-:-:S00]  /*0710*/  NOP ;  /* 0x0000000000007918 */ /* 0x000fc00000000000 */
        /* <DEDUP_REMOVED lines=14> */
.L_x_2:


//--------------------- .text._Z12islow_cuda_1PiS_ --------------------------
	.section	.text._Z12islow_cuda_1PiS_,"ax",@progbits
	.align	128
        .global         _Z12islow_cuda_1PiS_
        .type           _Z12islow_cuda_1PiS_,@function
        .size           _Z12islow_cuda_1PiS_,(.L_x_3 - _Z12islow_cuda_1PiS_)
        .other          _Z12islow_cuda_1PiS_,@"STO_CUDA_ENTRY STV_DEFAULT"
_Z12islow_cuda_1PiS_:
.text._Z12islow_cuda_1PiS_:
[----:B------:R-:W-:Y:S01]  /*0000*/  LDC R1, c[0x0][0x37c] ;  /* 0x0000df00ff017b82 */ /* 0x000fe20000000800 */
[----:B------:R-:W0:Y:S07]  /*0010*/  S2R R5, SR_TID.X ;  /* 0x0000000000057919 */ /* 0x000e2e0000002100 */
[----:B------:R-:W0:Y:S01]  /*0020*/  S2UR UR6, SR_CTAID.X ;  /* 0x00000000000679c3 */ /* 0x000e220000002500 */
[----:B------:R-:W1:Y:S07]  /*0030*/  LDCU.64 UR4, c[0x0][0x358] ;  /* 0x00006b00ff0477ac */ /* 0x000e6e0008000a00 */
[----:B------:R-:W0:Y:S08]  /*0040*/  LDC R10, c[0x0][0x360] ;  /* 0x0000d800ff0a7b82 */ /* 0x000e300000000800 */
[----:B------:R-:W2:Y:S01]  /*0050*/  LDC.64 R2, c[0x0][0x380] ;  /* 0x0000e000ff027b82 */ /* 0x000ea20000000a00 */
[----:B0-----:R-:W-:-:S04]  /*0060*/  IMAD R10, R10, UR6, R5 ;  /* 0x000000060a0a7c24 */ /* 0x001fc8000f8e0205 */
[----:B------:R-:W-:-:S04]  /*0070*/  IMAD.SHL.U32 R10, R10, 0x8, RZ ;  /* 0x000000080a0a7824 */ /* 0x000fc800078e00ff */
        /* <DEDUP_REMOVED lines=11> */
[----:B------:R-:W-:-:S04]  /*0130*/  IADD3 R0, PT, PT, R0, -R5, RZ ;  /* 0x8000000500007210 */ /* 0x000fc80007ffe0ff */
[----:B------:R-:W-:Y:S01]  /*0140*/  SHF.R.S32.HI R17, RZ, 0x1f, R0 ;  /* 0x0000001fff117819 */ /* 0x000fe20000011400 */
[C---:B---3--:R-:W-:Y:S01]  /*0150*/  IMAD.IADD R11, R7.reuse, 0x1, R4 ;  /* 0x00000001070b7824 */ /* 0x048fe200078e0204 */
[----:B------:R-:W-:-:S04]  /*0160*/  IADD3 R7, PT, PT, R7, -R4, RZ ;  /* 0x8000000407077210 */ /* 0x000fc80007ffe0ff */
[----:B------:R-:W-:Y:S01]  /*0170*/  SHF.R.S32.HI R21, RZ, 0x1f, R7 ;  /* 0x0000001fff157819 */ /* 0x000fe20000011407 */
[C-C-:B----4-:R-:W-:Y:S02]  /*0180*/  IMAD.IADD R12, R19.reuse, 0x1, R8.reuse ;  /* 0x00000001130c7824 */ /* 0x150fe400078e0208 */
[----:B------:R-:W-:-:S03]  /*0190*/  IMAD.IADD R19, R19, 0x1, -R8 ;  /* 0x0000000113137824 */ /* 0x000fc600078e0a08 */
[----:B------:R-:W-:Y:S02]  /*01a0*/  SHF.R.S32.HI R8, RZ, 0x1f, R12 ;  /* 0x0000001fff087819 */ /* 0x000fe4000001140c */
[-C--:B------:R-:W-:Y:S01]  /*01b0*/  IADD3 R23, P1, PT, R11, -R12.reuse, RZ ;  /* 0x8000000c0b177210 */ /* 0x080fe20007f3e0ff */
[--C-:B-----5:R-:W-:Y:S01]  /*01c0*/  IMAD.IADD R5, R25, 0x1, R14.reuse ;  /* 0x0000000119057824 */ /* 0x120fe200078e020e */
[----:B------:R-:W-:Y:S01]  /*01d0*/  IADD3 R9, PT, PT, R11, R12, RZ ;  /* 0x0000000c0b097210 */ /* 0x000fe20007ffe0ff */
[----:B------:R-:W-:Y:S01]  /*01e0*/  IMAD.IADD R25, R25, 0x1, -R14 ;  /* 0x0000000119197824 */ /* 0x000fe200078e0a0e */
[----:B------:R-:W-:Y:S01]  /*01f0*/  LEA.HI.X.SX32 R11, R11, ~R8, 0x1, P1 ;  /* 0x800000080b0b7211 */ /* 0x000fe200008f0eff */
[C-C-:B------:R-:W-:Y:S01]  /*0200*/  IMAD.IADD R2, R6.reuse, 0x1, R5.reuse ;  /* 0x0000000106027824 */ /* 0x140fe200078e0205 */
[----:B------:R-:W-:Y:S01]  /*0210*/  SHF.R.S32.HI R3, RZ, 0x1f, R5 ;  /* 0x0000001fff037819 */ /* 0x000fe20000011405 */
[----:B------:R-:W-:Y:S01]  /*0220*/  HFMA2 R14, -RZ, RZ, 0, 6.103515625e-05 ;  /* 0x00000400ff0e7431 */ /* 0x000fe200000001ff */
[----:B------:R-:W-:-:S02]  /*0230*/  IADD3 R4, P0, PT, R6, -R5, RZ ;  /* 0x8000000506047210 */ /* 0x000fc40007f1e0ff */
[----:B------:R-:W-:Y:S02]  /*0240*/  IADD3 R5, P2, PT, R0, R19, RZ ;  /* 0x0000001300057210 */ /* 0x000fe40007f5e0ff */
[----:B------:R-:W-:Y:S02]  /*0250*/  LEA.HI.X.SX32 R6, R6, ~R3, 0x1, P0 ;  /* 0x8000000306067211 */ /* 0x000fe400000f0eff */
[----:B------:R-:W-:Y:S02]  /*0260*/  IADD3 R13, P1, PT, R23, R4, RZ ;  /* 0x00000004170d7210 */ /* 0x000fe40007f3e0ff */
[----:B------:R-:W-:Y:S02]  /*0270*/  SHF.R.S32.HI R8, RZ, 0x1f, R19 ;  /* 0x0000001fff087819 */ /* 0x000fe40000011413 */
[----:B------:R-:W-:Y:S01]  /*0280*/  IADD3.X R16, PT, PT, R11, R6, RZ, P1, !PT ;  /* 0x000000060b107210 */ /* 0x000fe20000ffe4ff */
[----:B------:R-:W-:Y:S01]  /*0290*/  IMAD.WIDE.U32 R12, R13, 0x1151, R14 ;  /* 0x000011510d0c7825 */ /* 0x000fe200078e000e */
[----:B------:R-:W-:-:S02]  /*02a0*/  IADD3 R18, P0, PT, R7, R25, RZ ;  /* 0x0000001907127210 */ /* 0x000fc40007f1e0ff */
[----:B------:R-:W-:Y:S01]  /*02b0*/  SHF.R.S32.HI R20, RZ, 0x1f, R25 ;  /* 0x0000001fff147819 */ /* 0x000fe20000011419 */
[----:B------:R-:W-:Y:S01]  /*02c0*/  IMAD R22, R16, 0x1151, RZ ;  /* 0x0000115110167824 */ /* 0x000fe200078e02ff */
[----:B------:R-:W-:Y:S01]  /*02d0*/  IADD3 R27, P3, PT, R0, R25, RZ ;  /* 0x00000019001b7210 */ /* 0x000fe20007f7e0ff */
[C---:B------:R-:W-:Y:S01]  /*02e0*/  IMAD.X R3, R17.reuse, 0x1, R8, P2 ;  /* 0x0000000111037824 */ /* 0x040fe200010e0608 */
[----:B------:R-:W-:Y:S01]  /*02f0*/  IADD3 R29, P1, PT, R18, R5, RZ ;  /* 0x00000005121d7210 */ /* 0x000fe20007f3e0ff */
[----:B------:R-:W-:Y:S01]  /*0300*/  IMAD R6, R6, 0x187e, RZ ;  /* 0x0000187e06067824 */ /* 0x000fe200078e02ff */
[----:B------:R-:W-:Y:S01]  /*0310*/  IADD3.X R16, PT, PT, R17, R20, RZ, P3, !PT ;  /* 0x0000001411107210 */ /* 0x000fe20001ffe4ff */
[----:B------:R-:W-:Y:S01]  /*0320*/  IMAD.X R20, R21, 0x1, R20, P0 ;  /* 0x0000000115147824 */ /* 0x000fe200000e0614 */
[----:B------:R-:W-:Y:S01]  /*0330*/  IADD3 R13, PT, PT, R13, R22, RZ ;  /* 0x000000160d0d7210 */ /* 0x000fe20007ffe0ff */
[----:B------:R-:W-:-:S04]  /*0340*/  IMAD.WIDE.U32 R14, R29, 0x25a1, R14 ;  /* 0x000025a11d0e7825 */ /* 0x000fc800078e000e */
[----:B------:R-:W-:Y:S02]  /*0350*/  IMAD.X R17, R20, 0x1, R3, P1 ;  /* 0x0000000114117824 */ /* 0x000fe400008e0603 */
[----:B------:R-:W-:Y:S02]  /*0360*/  IMAD R22, R16, -0x1ccd, RZ ;  /* 0xffffe33310167824 */ /* 0x000fe400078e02ff */
[----:B------:R-:W-:Y:S02]  /*0370*/  IMAD R29, R17, 0x25a1, RZ ;  /* 0x000025a1111d7824 */ /* 0x000fe400078e02ff */
[----:B------:R-:W-:-:S03]  /*0380*/  IMAD.WIDE.U32 R16, R27, -0x1ccd, RZ ;  /* 0xffffe3331b107825 */ /* 0x000fc600078e00ff */
[----:B------:R-:W-:Y:S01]  /*0390*/  IADD3 R15, PT, PT, R15, R29, RZ ;  /* 0x0000001d0f0f7210 */ /* 0x000fe20007ffe0ff */
[----:B------:R-:W-:Y:S01]  /*03a0*/  IMAD R3, R3, -0xc7c, RZ ;  /* 0xfffff38403037824 */ /* 0x000fe200078e02ff */
[----:B------:R-:W-:Y:S02]  /*03b0*/  IADD3 R17, PT, PT, R17, -R27, R22 ;  /* 0x8000001b11117210 */ /* 0x000fe40007ffe016 */
[----:B------:R-:W-:Y:S01]  /*03c0*/  IADD3 R29, P0, PT, R7, R19, RZ ;  /* 0x00000013071d7210 */ /* 0x000fe20007f1e0ff */
[----:B------:R-:W-:-:S03]  /*03d0*/  IMAD.WIDE R26, R0, 0x300b, R16 ;  /* 0x0000300b001a7825 */ /* 0x000fc600078e0210 */
[----:B------:R-:W-:Y:S01]  /*03e0*/  IADD3.X R8, PT, PT, R21, R8, RZ, P0, !PT ;  /* 0x0000000815087210 */ /* 0x000fe200007fe4ff */
[----:B------:R-:W-:-:S04]  /*03f0*/  IMAD.WIDE R16, R25, 0x98e, R16 ;  /* 0x0000098e19107825 */ /* 0x000fc800078e0210 */
[----:B------:R-:W-:-:S04]  /*0400*/  IMAD.WIDE.U32 R24, R4, 0x187e, R12 ;  /* 0x0000187e04187825 */ /* 0x000fc800078e000c */
[----:B------:R-:W-:Y:S02]  /*0410*/  IMAD R0, R11, -0x3b21, RZ ;  /* 0xffffc4df0b007824 */ /* 0x000fe400078e02ff */
[----:B------:R-:W-:Y:S02]  /*0420*/  IMAD.IADD R25, R25, 0x1, R6 ;  /* 0x0000000119197824 */ /* 0x000fe400078e0206 */
[C---:B------:R-:W-:Y:S02]  /*0430*/  IMAD R11, R23.reuse, 0x7ff, R0 ;  /* 0x000007ff170b7824 */ /* 0x040fe400078e0200 */
[----:B------:R-:W-:Y:S01]  /*0440*/  IMAD.WIDE.U32 R12, R23, -0x3b21, R12 ;  /* 0xffffc4df170c7825 */ /* 0x000fe200078e000c */
[----:B------:R-:W-:-:S03]  /*0450*/  SHF.R.U64 R0, R24, 0xb, R25 ;  /* 0x0000000b18007819 */ /* 0x000fc60000001219 */
[----:B------:R-:W-:-:S04]  /*0460*/  IMAD.WIDE.U32 R24, R5, -0xc7c, R14 ;  /* 0xfffff38405187825 */ /* 0x000fc800078e000e */
[----:B------:R-:W-:Y:S01]  /*0470*/  IMAD.WIDE.U32 R22, R29, -0x5203, RZ ;  /* 0xffffadfd1d167825 */ /* 0x000fe200078e00ff */
[----:B------:R-:W-:Y:S02]  /*0480*/  IADD3 R3, PT, PT, R25, -R5, R3 ;  /* 0x8000000519037210 */ /* 0x000fe40007ffe003 */
[----:B------:R-:W0:Y:S01]  /*0490*/  LDC.64 R4, c[0x0][0x388] ;  /* 0x0000e200ff047b82 */ /* 0x000e220000000a00 */
[----:B------:R-:W-:Y:S02]  /*04a0*/  IMAD R8, R8, -0x5203, RZ ;  /* 0xffffadfd08087824 */ /* 0x000fe400078e02ff */
[----:B------:R-:W-:-:S03]  /*04b0*/  IMAD.WIDE.U32 R14, R18, -0x3ec5, R14 ;  /* 0xffffc13b120e7825 */ /* 0x000fc600078e000e */
[----:B------:R-:W-:Y:S01]  /*04c0*/  IADD3 R23, PT, PT, R23, -R29, R8 ;  /* 0x8000001d17177210 */ /* 0x000fe20007ffe008 */
[----:B------:R-:W-:Y:S02]  /*04d0*/  IMAD R21, R20, -0x3ec5, RZ ;  /* 0xffffc13b14157824 */ /* 0x000fe400078e02ff */
[C---:B------:R-:W-:Y:S01]  /*04e0*/  IMAD.IADD R8, R9.reuse, 0x1, R2 ;  /* 0x0000000109087824 */ /* 0x040fe200078e0202 */
[----:B------:R-:W-:Y:S01]  /*04f0*/  IADD3 R2, PT, PT, -R9, R2, RZ ;  /* 0x0000000209027210 */ /* 0x000fe20007ffe1ff */
[----:B------:R-:W-:Y:S01]  /*0500*/  IMAD.WIDE R6, R7, 0x6254, R22 ;  /* 0x0000625407067825 */ /* 0x000fe200078e0216 */
[----:B------:R-:W-:Y:S02]  /*0510*/  IADD3 R9, P1, PT, R16, R14, RZ ;  /* 0x0000000e10097210 */ /* 0x000fe40007f3e0ff */
[----:B------:R-:W-:Y:S01]  /*0520*/  IADD3 R21, PT, PT, R15, -R18, R21 ;  /* 0x800000120f157210 */ /* 0x000fe20007ffe015 */
[----:B------:R-:W-:Y:S01]  /*0530*/  IMAD.WIDE R22, R19, 0x41b3, R22 ;  /* 0x000041b313167825 */ /* 0x000fe200078e0216 */
[----:B------:R-:W-:-:S02]  /*0540*/  IADD3 R14, P2, PT, R6, R14, RZ ;  /* 0x0000000e060e7210 */ /* 0x000fc40007f5e0ff */
[----:B------:R-:W-:Y:S01]  /*0550*/  IADD3.X R16, PT, PT, R17, R21, RZ, P1, !PT ;  /* 0x0000001511107210 */ /* 0x000fe20000ffe4ff */
[----:B------:R-:W-:Y:S01]  /*0560*/  IMAD.IADD R13, R13, 0x1, R11 ;  /* 0x000000010d0d7824 */ /* 0x000fe200078e020b */
[-C--:B------:R-:W-:Y:S02]  /*0570*/  IADD3 R11, P0, PT, R26, R24.reuse, RZ ;  /* 0x000000181a0b7210 */ /* 0x080fe40007f1e0ff */
[----:B------:R-:W-:Y:S02]  /*0580*/  IADD3 R24, P3, PT, R22, R24, RZ ;  /* 0x0000001816187210 */ /* 0x000fe40007f7e0ff */
[----:B------:R-:W-:Y:S01]  /*0590*/  SHF.R.U64 R12, R12, 0xb, R13 ;  /* 0x0000000b0c0c7819 */ /* 0x000fe2000000120d */
[----:B------:R-:W-:Y:S01]  /*05a0*/  IMAD.X R13, R7, 0x1, R21, P2 ;  /* 0x00000001070d7824 */ /* 0x000fe200010e0615 */
[----:B------:R-:W-:Y:S01]  /*05b0*/  IADD3.X R26, PT, PT, R27, R3, RZ, P0, !PT ;  /* 0x000000031b1a7210 */ /* 0x000fe200007fe4ff */
[----:B------:R-:W-:Y:S01]  /*05c0*/  IMAD.X R23, R23, 0x1, R3, P3 ;  /* 0x0000000117177824 */ /* 0x000fe200018e0603 */
[----:B------:R-:W-:Y:S01]  /*05d0*/  LEA R3, R8, 0xfffff000, 0x2 ;  /* 0xfffff00008037811 */ /* 0x000fe200078e10ff */
[----:B0-----:R-:W-:Y:S01]  /*05e0*/  IMAD.WIDE R4, R10, 0x4, R4 ;  /* 0x000000040a047825 */ /* 0x001fe200078e0204 */
[----:B------:R-:W-:-:S02]  /*05f0*/  SHF.R.U64 R15, R11, 0xb, R26 ;  /* 0x0000000b0b0f7819 */ /* 0x000fc4000000121a */
[----:B------:R-:W-:Y:S02]  /*0600*/  SHF.L.U32 R7, R2, 0x2, RZ ;  /* 0x0000000202077819 */ /* 0x000fe400000006ff */
[----:B------:R-:W-:Y:S01]  /*0610*/  SHF.R.U64 R11, R24, 0xb, R23 ;  /* 0x0000000b180b7819 */ /* 0x000fe20000001217 */
[----:B------:R-:W-:Y:S01]  /*0620*/  STG.E desc[UR4][R4.64], R3 ;  /* 0x0000000304007986 */ /* 0x000fe2000c101904 */
[----:B------:R-:W-:Y:S02]  /*0630*/  SHF.R.U64 R13, R14, 0xb, R13 ;  /* 0x0000000b0e0d7819 */ /* 0x000fe4000000120d */
[----:B------:R-:W-:Y:S01]  /*0640*/  SHF.R.U64 R9, R9, 0xb, R16 ;  /* 0x0000000b09097819 */ /* 0x000fe20000001210 */
[----:B------:R-:W-:Y:S04]  /*0650*/  STG.E desc[UR4][R4.64+0x10], R7 ;  /* 0x0000100704007986 */ /* 0x000fe8000c101904 */
[----:B------:R-:W-:Y:S04]  /*0660*/  STG.E desc[UR4][R4.64+0x8], R0 ;  /* 0x0000080004007986 */ /* 0x000fe8000c101904 */
[----:B------:R-:W-:Y:S04]  /*0670*/  STG.E desc[UR4][R4.64+0x18], R12 ;  /* 0x0000180c04007986 */ /* 0x000fe8000c101904 */
[----:B------:R-:W-:Y:S04]  /*0680*/  STG.E desc[UR4][R4.64+0x4], R15 ;  /* 0x0000040f04007986 */ /* 0x000fe8000c101904 */
[----:B------:R-:W-:Y:S04]  /*0690*/  STG.E desc[UR4][R4.64+0xc], R13 ;  /* 0x00000c0d04007986 */ /* 0x000fe8000c101904 */
[----:B------:R-:W-:Y:S04]  /*06a0*/  STG.E desc[UR4][R4.64+0x14], R11 ;  /* 0x0000140b04007986 */ /* 0x000fe8000c101904 */
[----:B------:R-:W-:Y:S01]  /*06b0*/  STG.E desc[UR4][R4.64+0x1c], R9 ;  /* 0x00001c0904007986 */ /* 0x000fe2000c101904 */
[----:B------:R-:W-:Y:S05]  /*06c0*/  EXIT ;  /* 0x000000000000794d */ /* 0x000fea0003800000 */
.L_x_1:
        /* <DEDUP_REMOVED lines=11> */
.L_x_3:


//--------------------- .nv.shared.reserved.0     --------------------------
	.section	.nv.shared.reserved.0,"aw",@nobits
	.weak		__nv_reservedSMEM_offset_0_alias
	.size		__nv_reservedSMEM_offset_0_alias, 0, 64
	.other		__nv_reservedSMEM_offset_0_alias,@"STO_CUDA_RESERVED_SHARED STV_DEFAULT"
__nv_reservedSMEM_offset_0_alias:
	.zero		0
	.zero		64


//--------------------- .nv.constant0._Z12islow_cuda_2Pi --------------------------
	.section	.nv.constant0._Z12islow_cuda_2Pi,"a",@progbits
	.sectionflags	@""
	.align	4
.nv.constant0._Z12islow_cuda_2Pi:
	.zero		904


//--------------------- .nv.constant0._Z12islow_cuda_1PiS_ --------------------------
	.section	.nv.constant0._Z12islow_cuda_1PiS_,"a",@progbits
	.sectionflags	@""
	.align	4
.nv.constant0._Z12islow_cuda_1PiS_:
	.zero		912


//--------------------- SYMBOLS --------------------------

	.type		.nv.reservedSmem.offset0,@object
	.size		.nv.reservedSmem.offset0,0x4
